//
// Generated by NVIDIA NVVM Compiler
//
// Compiler Build ID: CL-36424714
// Cuda compilation tools, release 13.0, V13.0.88
// Based on NVVM 20.0.0
//

.version 9.0
.target sm_100
.address_size 64

	// .globl	_Z8additionPiS_S_

.visible .entry _Z8additionPiS_S_(
	.param .u64 .ptr .align 1 _Z8additionPiS_S__param_0,
	.param .u64 .ptr .align 1 _Z8additionPiS_S__param_1,
	.param .u64 .ptr .align 1 _Z8additionPiS_S__param_2
)
{
	.reg .pred 	%p<2>;
	.reg .b32 	%r<53>;
	.reg .b64 	%rd<19>;

	ld.param.u64 	%rd10, [_Z8additionPiS_S__param_0];
	ld.param.u64 	%rd11, [_Z8additionPiS_S__param_1];
	ld.param.u64 	%rd12, [_Z8additionPiS_S__param_2];
	cvta.to.global.u64 	%rd13, %rd12;
	cvta.to.global.u64 	%rd14, %rd11;
	cvta.to.global.u64 	%rd15, %rd10;
	add.s64 	%rd18, %rd15, 32;
	add.s64 	%rd17, %rd14, 32;
	add.s64 	%rd16, %rd13, 32;
	mov.b32 	%r52, 0;
$L__BB0_1:
	ld.global.u32 	%r4, [%rd18+-32];
	ld.global.u32 	%r5, [%rd17+-32];
	add.s32 	%r6, %r5, %r4;
	st.global.u32 	[%rd16+-32], %r6;
	ld.global.u32 	%r7, [%rd18+-28];
	ld.global.u32 	%r8, [%rd17+-28];
	add.s32 	%r9, %r8, %r7;
	st.global.u32 	[%rd16+-28], %r9;
	ld.global.u32 	%r10, [%rd18+-24];
	ld.global.u32 	%r11, [%rd17+-24];
	add.s32 	%r12, %r11, %r10;
	st.global.u32 	[%rd16+-24], %r12;
	ld.global.u32 	%r13, [%rd18+-20];
	ld.global.u32 	%r14, [%rd17+-20];
	add.s32 	%r15, %r14, %r13;
	st.global.u32 	[%rd16+-20], %r15;
	ld.global.u32 	%r16, [%rd18+-16];
	ld.global.u32 	%r17, [%rd17+-16];
	add.s32 	%r18, %r17, %r16;
	st.global.u32 	[%rd16+-16], %r18;
	ld.global.u32 	%r19, [%rd18+-12];
	ld.global.u32 	%r20, [%rd17+-12];
	add.s32 	%r21, %r20, %r19;
	st.global.u32 	[%rd16+-12], %r21;
	ld.global.u32 	%r22, [%rd18+-8];
	ld.global.u32 	%r23, [%rd17+-8];
	add.s32 	%r24, %r23, %r22;
	st.global.u32 	[%rd16+-8], %r24;
	ld.global.u32 	%r25, [%rd18+-4];
	ld.global.u32 	%r26, [%rd17+-4];
	add.s32 	%r27, %r26, %r25;
	st.global.u32 	[%rd16+-4], %r27;
	ld.global.u32 	%r28, [%rd18];
	ld.global.u32 	%r29, [%rd17];
	add.s32 	%r30, %r29, %r28;
	st.global.u32 	[%rd16], %r30;
	ld.global.u32 	%r31, [%rd18+4];
	ld.global.u32 	%r32, [%rd17+4];
	add.s32 	%r33, %r32, %r31;
	st.global.u32 	[%rd16+4], %r33;
	ld.global.u32 	%r34, [%rd18+8];
	ld.global.u32 	%r35, [%rd17+8];
	add.s32 	%r36, %r35, %r34;
	st.global.u32 	[%rd16+8], %r36;
	ld.global.u32 	%r37, [%rd18+12];
	ld.global.u32 	%r38, [%rd17+12];
	add.s32 	%r39, %r38, %r37;
	st.global.u32 	[%rd16+12], %r39;
	ld.global.u32 	%r40, [%rd18+16];
	ld.global.u32 	%r41, [%rd17+16];
	add.s32 	%r42, %r41, %r40;
	st.global.u32 	[%rd16+16], %r42;
	ld.global.u32 	%r43, [%rd18+20];
	ld.global.u32 	%r44, [%rd17+20];
	add.s32 	%r45, %r44, %r43;
	st.global.u32 	[%rd16+20], %r45;
	ld.global.u32 	%r46, [%rd18+24];
	ld.global.u32 	%r47, [%rd17+24];
	add.s32 	%r48, %r47, %r46;
	st.global.u32 	[%rd16+24], %r48;
	ld.global.u32 	%r49, [%rd18+28];
	ld.global.u32 	%r50, [%rd17+28];
	add.s32 	%r51, %r50, %r49;
	st.global.u32 	[%rd16+28], %r51;
	add.s32 	%r52, %r52, 16;
	add.s64 	%rd18, %rd18, 64;
	add.s64 	%rd17, %rd17, 64;
	add.s64 	%rd16, %rd16, 64;
	setp.ne.s32 	%p1, %r52, 10000;
	@%p1 bra 	$L__BB0_1;
	ret;

}


// ===== COMPILED SASS (sm_100) =====

	.target	sm_100

	.elftype	@"ET_EXEC"


//--------------------- .note.nv.tkinfo           --------------------------
	.section	.note.nv.tkinfo,"",@"SHT_NOTE"
	.sectionflags	@"SHF_NOTE_NV_TKINFO"
	.tkinfo
        /*0018*/ 	.word	0x00000002
        /*0030*/ 	.string	""
        /*0030*/ 	.string	"ptxas"
        /*0030*/ 	.string	"Cuda compilation tools, release 13.0, V13.0.88"
        /*0030*/ 	.string	"Build cuda_13.0.r13.0/compiler.36424714_0"
        /*0030*/ 	.string	"-arch sm_100 -m 64 "



//--------------------- .note.nv.cuinfo           --------------------------
	.section	.note.nv.cuinfo,"",@"SHT_NOTE"
	.sectionflags	@"SHF_NOTE_NV_CUINFO"
        /*0018*/ 	.short	0x0002
        /*001a*/ 	.short	0x0064
        /*001c*/ 	.short	0x0082
	.zero		2


//--------------------- .nv.info                  --------------------------
	.section	.nv.info,"",@"SHT_CUDA_INFO"
	.align	4


	//----- nvinfo : EIATTR_REGCOUNT
	.align		4
        /*0000*/ 	.byte	0x04, 0x2f
        /*0002*/ 	.short	(.L_1 - .L_0)
	.align		4
.L_0:
        /*0004*/ 	.word	index@(_Z8additionPiS_S_)
        /*0008*/ 	.word	0x00000012


	//----- nvinfo : EIATTR_FRAME_SIZE
	.align		4
.L_1:
        /*000c*/ 	.byte	0x04, 0x11
        /*000e*/ 	.short	(.L_3 - .L_2)
	.align		4
.L_2:
        /*0010*/ 	.word	index@(_Z8additionPiS_S_)
        /*0014*/ 	.word	0x00000000


	//----- nvinfo : EIATTR_MIN_STACK_SIZE
	.align		4
.L_3:
        /*0018*/ 	.byte	0x04, 0x12
        /*001a*/ 	.short	(.L_5 - .L_4)
	.align		4
.L_4:
        /*001c*/ 	.word	index@(_Z8additionPiS_S_)
        /*0020*/ 	.word	0x00000000
.L_5:


//--------------------- .nv.compat                --------------------------
	.section	.nv.compat,"",@"SHT_CUDA_COMPAT_INFO"
	.align	4
        /*0000*/ 	.byte	0x02, 0x09, 0x00, 0x00, 0x02, 0x02, 0x01, 0x00, 0x02, 0x05, 0x05, 0x00, 0x03, 0x07, 0x01, 0x01
        /*0010*/ 	.byte	0x02, 0x03, 0x00, 0x00, 0x02, 0x06, 0x01, 0x00, 0x04, 0x0b, 0x08, 0x00, 0x09, 0x00, 0x00, 0x00
        /*0020*/ 	.byte	0x00, 0x00, 0x00, 0x00


//--------------------- .nv.info._Z8additionPiS_S_ --------------------------
	.section	.nv.info._Z8additionPiS_S_,"",@"SHT_CUDA_INFO"
	.sectionflags	@""
	.align	4


	//----- nvinfo : EIATTR_CUDA_API_VERSION
	.align		4
        /*0000*/ 	.byte	0x04, 0x37
        /*0002*/ 	.short	(.L_7 - .L_6)
.L_6:
        /*0004*/ 	.word	0x00000082


	//----- nvinfo : EIATTR_KPARAM_INFO
	.align		4
.L_7:
        /*0008*/ 	.byte	0x04, 0x17
        /*000a*/ 	.short	(.L_9 - .L_8)
.L_8:
        /*000c*/ 	.word	0x00000000
        /*0010*/ 	.short	0x0002
        /*0012*/ 	.short	0x0010
        /*0014*/ 	.byte	0x00, 0xf5, 0x21, 0x00


	//----- nvinfo : EIATTR_KPARAM_INFO
	.align		4
.L_9:
        /*0018*/ 	.byte	0x04, 0x17
        /*001a*/ 	.short	(.L_11 - .L_10)
.L_10:
        /*001c*/ 	.word	0x00000000
        /*0020*/ 	.short	0x0001
        /*0022*/ 	.short	0x0008
        /*0024*/ 	.byte	0x00, 0xf5, 0x21, 0x00


	//----- nvinfo : EIATTR_KPARAM_INFO
	.align		4
.L_11:
        /*0028*/ 	.byte	0x04, 0x17
        /*002a*/ 	.short	(.L_13 - .L_12)
.L_12:
        /*002c*/ 	.word	0x00000000
        /*0030*/ 	.short	0x0000
        /*0032*/ 	.short	0x0000
        /*0034*/ 	.byte	0x00, 0xf5, 0x21, 0x00


	//----- nvinfo : EIATTR_SPARSE_MMA_MASK
	.align		4
.L_13:
        /*0038*/ 	.byte	0x03, 0x50
        /*003a*/ 	.short	0x0000


	//----- nvinfo : EIATTR_MAXREG_COUNT
	.align		4
        /*003c*/ 	.byte	0x03, 0x1b
        /*003e*/ 	.short	0x00ff


	//----- nvinfo : EIATTR_MERCURY_ISA_VERSION
	.align		4
        /*0040*/ 	.byte	0x03, 0x5f
        /*0042*/ 	.short	0x0101


	//----- nvinfo : EIATTR_VRC_CTA_INIT_COUNT
	.align		4
        /*0044*/ 	.byte	0x02, 0x4a
	.zero		1
	.zero		1


	//----- nvinfo : EIATTR_EXIT_INSTR_OFFSETS
	.align		4
        /*0048*/ 	.byte	0x04, 0x1c
        /*004a*/ 	.short	(.L_15 - .L_14)


	//   ....[0]....
.L_14:
        /*004c*/ 	.word	0x000005f0


	//----- nvinfo : EIATTR_CBANK_PARAM_SIZE
	.align		4
.L_15:
        /*0050*/ 	.byte	0x03, 0x19
        /*0052*/ 	.short	0x0018


	//----- nvinfo : EIATTR_PARAM_CBANK
	.align		4
        /*0054*/ 	.byte	0x04, 0x0a
        /*0056*/ 	.short	(.L_17 - .L_16)
	.align		4
.L_16:
        /*0058*/ 	.word	index@(.nv.constant0._Z8additionPiS_S_)
        /*005c*/ 	.short	0x0380
        /*005e*/ 	.short	0x0018


	//----- nvinfo : EIATTR_SW_WAR
	.align		4
.L_17:
        /*0060*/ 	.byte	0x04, 0x36
        /*0062*/ 	.short	(.L_19 - .L_18)
.L_18:
        /*0064*/ 	.word	0x00000008
.L_19:


//--------------------- .nv.callgraph             --------------------------
	.section	.nv.callgraph,"",@"SHT_CUDA_CALLGRAPH"
	.align	4
	.sectionentsize	8
	.align		4
        /*0000*/ 	.word	0x00000000
	.align		4
        /*0004*/ 	.word	0xffffffff
	.align		4
        /*0008*/ 	.word	0x00000000
	.align		4
        /*000c*/ 	.word	0xfffffffe
	.align		4
        /*0010*/ 	.word	0x00000000
	.align		4
        /*0014*/ 	.word	0xfffffffd
	.align		4
        /*0018*/ 	.word	0x00000000
	.align		4
        /*001c*/ 	.word	0xfffffffc


//--------------------- .text._Z8additionPiS_S_   --------------------------
	.section	.text._Z8additionPiS_S_,"ax",@progbits
	.align	128
        .global         _Z8additionPiS_S_
        .type           _Z8additionPiS_S_,@function
        .size           _Z8additionPiS_S_,(.L_x_2 - _Z8additionPiS_S_)
        .other          _Z8additionPiS_S_,@"STO_CUDA_ENTRY STV_DEFAULT"
_Z8additionPiS_S_:
.text._Z8additionPiS_S_:
[----:B------:R-:W-:Y:S01]  /*0000*/  LDC R1, c[0x0][0x37c] ;  /* 0x0000df00ff017b82 */ /* 0x000fe20000000800 */
[----:B------:R-:W0:Y:S01]  /*0010*/  LDCU.128 UR4, c[0x0][0x380] ;  /* 0x00007000ff0477ac */ /* 0x000e220008000c00 */
[----:B------:R-:W1:Y:S01]  /*0020*/  LDCU.64 UR10, c[0x0][0x390] ;  /* 0x00007200ff0a77ac */ /* 0x000e620008000a00 */
[----:B------:R-:W2:Y:S01]  /*0030*/  LDCU.64 UR12, c[0x0][0x358] ;  /* 0x00006b00ff0c77ac */ /* 0x000ea20008000a00 */
[----:B0-----:R-:W-:Y:S02]  /*0040*/  UIADD3 UR8, UP0, UPT, UR4, 0x20, URZ ;  /* 0x0000002004087890 */ /* 0x001fe4000ff1e0ff */
[----:B------:R-:W-:Y:S02]  /*0050*/  UIADD3 UR6, UP1, UPT, UR6, 0x20, URZ ;  /* 0x0000002006067890 */ /* 0x000fe4000ff3e0ff */
[----:B-1----:R-:W-:Y:S02]  /*0060*/  UIADD3 UR4, UP2, UPT, UR10, 0x20, URZ ;  /* 0x000000200a047890 */ /* 0x002fe4000ff5e0ff */
[----:B------:R-:W-:Y:S01]  /*0070*/  UIADD3.X UR9, UPT, UPT, URZ, UR5, URZ, UP0, !UPT ;  /* 0x00000005ff097290 */ /* 0x000fe200087fe4ff */
[----:B------:R-:W-:Y:S01]  /*0080*/  IMAD.U32 R9, RZ, RZ, UR8 ;  /* 0x00000008ff097e24 */ /* 0x000fe2000f8e00ff */
[----:B------:R-:W-:Y:S01]  /*0090*/  UIADD3.X UR7, UPT, UPT, URZ, UR7, URZ, UP1, !UPT ;  /* 0x00000007ff077290 */ /* 0x000fe20008ffe4ff */
[----:B------:R-:W-:Y:S01]  /*00a0*/  IMAD.U32 R0, RZ, RZ, UR6 ;  /* 0x00000006ff007e24 */ /* 0x000fe2000f8e00ff */
[----:B------:R-:W-:Y:S01]  /*00b0*/  UIADD3.X UR5, UPT, UPT, URZ, UR11, URZ, UP2, !UPT ;  /* 0x0000000bff057290 */ /* 0x000fe200097fe4ff */
[----:B------:R-:W-:Y:S01]  /*00c0*/  MOV R8, UR4 ;  /* 0x0000000400087c02 */ /* 0x000fe20008000f00 */
[----:B------:R-:W-:Y:S01]  /*00d0*/  IMAD.U32 R10, RZ, RZ, UR9 ;  /* 0x00000009ff0a7e24 */ /* 0x000fe2000f8e00ff */
[----:B------:R-:W-:Y:S01]  /*00e0*/  UMOV UR4, URZ ;  /* 0x000000ff00047c82 */ /* 0x000fe20008000000 */
[----:B------:R-:W-:-:S02]  /*00f0*/  MOV R3, UR7 ;  /* 0x0000000700037c02 */ /* 0x000fc40008000f00 */
[----:B--2---:R-:W-:-:S07]  /*0100*/  IMAD.U32 R11, RZ, RZ, UR5 ;  /* 0x00000005ff0b7e24 */ /* 0x004fce000f8e00ff */
.L_x_0:
[----:B------:R-:W-:Y:S01]  /*0110*/  MOV R4, R9 ;  /* 0x0000000900047202 */ /* 0x000fe20000000f00 */
[----:B------:R-:W-:Y:S01]  /*0120*/  IMAD.MOV.U32 R5, RZ, RZ, R10 ;  /* 0x000000ffff057224 */ /* 0x000fe200078e000a */
[----:B------:R-:W-:-:S04]  /*0130*/  MOV R2, R0 ;  /* 0x0000000000027202 */ /* 0x000fc80000000f00 */
[----:B--2---:R-:W2:Y:S04]  /*0140*/  LDG.E R0, desc[UR12][R4.64+-0x20] ;  /* 0xffffe00c04007981 */ /* 0x004ea8000c1e1900 */
[----:B------:R-:W2:Y:S01]  /*0150*/  LDG.E R7, desc[UR12][R2.64+-0x20] ;  /* 0xffffe00c02077981 */ /* 0x000ea2000c1e1900 */
[----:B------:R-:W-:Y:S01]  /*0160*/  MOV R6, R8 ;  /* 0x0000000800067202 */ /* 0x000fe20000000f00 */
[----:B--2---:R-:W-:Y:S02]  /*0170*/  IMAD.IADD R9, R0, 0x1, R7 ;  /* 0x0000000100097824 */ /* 0x004fe400078e0207 */
[----:B------:R-:W-:-:S05]  /*0180*/  IMAD.MOV.U32 R7, RZ, RZ, R11 ;  /* 0x000000ffff077224 */ /* 0x000fca00078e000b */
[----:B------:R0:W-:Y:S04]  /*0190*/  STG.E desc[UR12][R6.64+-0x20], R9 ;  /* 0xffffe00906007986 */ /* 0x0001e8000c10190c */
[----:B------:R-:W2:Y:S04]  /*01a0*/  LDG.E R0, desc[UR12][R4.64+-0x1c] ;  /* 0xffffe40c04007981 */ /* 0x000ea8000c1e1900 */
[----:B------:R-:W2:Y:S02]  /*01b0*/  LDG.E R11, desc[UR12][R2.64+-0x1c] ;  /* 0xffffe40c020b7981 */ /* 0x000ea4000c1e1900 */
[----:B--2---:R-:W-:-:S05]  /*01c0*/  IADD3 R11, PT, PT, R0, R11, RZ ;  /* 0x0000000b000b7210 */ /* 0x004fca0007ffe0ff */
[----:B------:R1:W-:Y:S04]  /*01d0*/  STG.E desc[UR12][R6.64+-0x1c], R11 ;  /* 0xffffe40b06007986 */ /* 0x0003e8000c10190c */
[----:B------:R-:W2:Y:S04]  /*01e0*/  LDG.E R0, desc[UR12][R4.64+-0x18] ;  /* 0xffffe80c04007981 */ /* 0x000ea8000c1e1900 */
[----:B------:R-:W2:Y:S02]  /*01f0*/  LDG.E R13, desc[UR12][R2.64+-0x18] ;  /* 0xffffe80c020d7981 */ /* 0x000ea4000c1e1900 */
[----:B--2---:R-:W-:-:S05]  /*0200*/  IMAD.IADD R13, R0, 0x1, R13 ;  /* 0x00000001000d7824 */ /* 0x004fca00078e020d */
[----:B------:R2:W-:Y:S04]  /*0210*/  STG.E desc[UR12][R6.64+-0x18], R13 ;  /* 0xffffe80d06007986 */ /* 0x0005e8000c10190c */
[----:B------:R-:W3:Y:S04]  /*0220*/  LDG.E R0, desc[UR12][R4.64+-0x14] ;  /* 0xffffec0c04007981 */ /* 0x000ee8000c1e1900 */
[----:B------:R-:W3:Y:S02]  /*0230*/  LDG.E R15, desc[UR12][R2.64+-0x14] ;  /* 0xffffec0c020f7981 */ /* 0x000ee4000c1e1900 */
[----:B---3--:R-:W-:-:S05]  /*0240*/  IADD3 R15, PT, PT, R0, R15, RZ ;  /* 0x0000000f000f7210 */ /* 0x008fca0007ffe0ff */
[----:B------:R3:W-:Y:S04]  /*0250*/  STG.E desc[UR12][R6.64+-0x14], R15 ;  /* 0xffffec0f06007986 */ /* 0x0007e8000c10190c */
[----:B------:R-:W4:Y:S04]  /*0260*/  LDG.E R0, desc[UR12][R4.64+-0x10] ;  /* 0xfffff00c04007981 */ /* 0x000f28000c1e1900 */
[----:B0-----:R-:W4:Y:S02]  /*0270*/  LDG.E R9, desc[UR12][R2.64+-0x10] ;  /* 0xfffff00c02097981 */ /* 0x001f24000c1e1900 */
[----:B----4-:R-:W-:-:S05]  /*0280*/  IMAD.IADD R9, R0, 0x1, R9 ;  /* 0x0000000100097824 */ /* 0x010fca00078e0209 */
[----:B------:R0:W-:Y:S04]  /*0290*/  STG.E desc[UR12][R6.64+-0x10], R9 ;  /* 0xfffff00906007986 */ /* 0x0001e8000c10190c */
[----:B------:R-:W4:Y:S04]  /*02a0*/  LDG.E R0, desc[UR12][R4.64+-0xc] ;  /* 0xfffff40c04007981 */ /* 0x000f28000c1e1900 */
[----:B-1----:R-:W4:Y:S02]  /*02b0*/  LDG.E R11, desc[UR12][R2.64+-0xc] ;  /* 0xfffff40c020b7981 */ /* 0x002f24000c1e1900 */
[----:B----4-:R-:W-:-:S05]  /*02c0*/  IADD3 R11, PT, PT, R0, R11, RZ ;  /* 0x0000000b000b7210 */ /* 0x010fca0007ffe0ff */
[----:B------:R1:W-:Y:S04]  /*02d0*/  STG.E desc[UR12][R6.64+-0xc], R11 ;  /* 0xfffff40b06007986 */ /* 0x0003e8000c10190c */
[----:B------:R-:W4:Y:S04]  /*02e0*/  LDG.E R0, desc[UR12][R4.64+-0x8] ;  /* 0xfffff80c04007981 */ /* 0x000f28000c1e1900 */
[----:B--2---:R-:W4:Y:S02]  /*02f0*/  LDG.E R13, desc[UR12][R2.64+-0x8] ;  /* 0xfffff80c020d7981 */ /* 0x004f24000c1e1900 */
[----:B----4-:R-:W-:-:S05]  /*0300*/  IMAD.IADD R13, R0, 0x1, R13 ;  /* 0x00000001000d7824 */ /* 0x010fca00078e020d */
[----:B------:R2:W-:Y:S04]  /*0310*/  STG.E desc[UR12][R6.64+-0x8], R13 ;  /* 0xfffff80d06007986 */ /* 0x0005e8000c10190c */
[----:B------:R-:W4:Y:S04]  /*0320*/  LDG.E R0, desc[UR12][R4.64+-0x4] ;  /* 0xfffffc0c04007981 */ /* 0x000f28000c1e1900 */
[----:B---3--:R-:W4:Y:S02]  /*0330*/  LDG.E R15, desc[UR12][R2.64+-0x4] ;  /* 0xfffffc0c020f7981 */ /* 0x008f24000c1e1900 */
[----:B----4-:R-:W-:-:S05]  /*0340*/  IADD3 R15, PT, PT, R0, R15, RZ ;  /* 0x0000000f000f7210 */ /* 0x010fca0007ffe0ff */
        /* <DEDUP_REMOVED lines=30> */
[----:B---3--:R-:W4:Y:S01]  /*0530*/  LDG.E R15, desc[UR12][R2.64+0x1c] ;  /* 0x00001c0c020f7981 */ /* 0x008f22000c1e1900 */
[----:B------:R-:W-:Y:S01]  /*0540*/  UIADD3 UR4, UPT, UPT, UR4, 0x10, URZ ;  /* 0x0000001004047890 */ /* 0x000fe2000fffe0ff */
[----:B0-----:R-:W-:-:S02]  /*0550*/  IADD3 R9, P0, PT, R4, 0x40, RZ ;  /* 0x0000004004097810 */ /* 0x001fc40007f1e0ff */
[----:B------:R-:W-:Y:S01]  /*0560*/  IADD3 R8, P2, PT, R6, 0x40, RZ ;  /* 0x0000004006087810 */ /* 0x000fe20007f5e0ff */
[----:B------:R-:W-:Y:S02]  /*0570*/  UISETP.NE.AND UP0, UPT, UR4, 0x2710, UPT ;  /* 0x000027100400788c */ /* 0x000fe4000bf05270 */
[----:B------:R-:W-:Y:S02]  /*0580*/  IMAD.X R10, RZ, RZ, R5, P0 ;  /* 0x000000ffff0a7224 */ /* 0x000fe400000e0605 */
[----:B-1----:R-:W-:Y:S01]  /*0590*/  IMAD.X R11, RZ, RZ, R7, P2 ;  /* 0x000000ffff0b7224 */ /* 0x002fe200010e0607 */
[----:B----4-:R-:W-:Y:S02]  /*05a0*/  IADD3 R15, PT, PT, R0, R15, RZ ;  /* 0x0000000f000f7210 */ /* 0x010fe40007ffe0ff */
[----:B------:R-:W-:-:S03]  /*05b0*/  IADD3 R0, P1, PT, R2, 0x40, RZ ;  /* 0x0000004002007810 */ /* 0x000fc60007f3e0ff */
[----:B------:R2:W-:Y:S01]  /*05c0*/  STG.E desc[UR12][R6.64+0x1c], R15 ;  /* 0x00001c0f06007986 */ /* 0x0005e2000c10190c */
[----:B------:R-:W-:Y:S01]  /*05d0*/  IADD3.X R3, PT, PT, RZ, R3, RZ, P1, !PT ;  /* 0x00000003ff037210 */ /* 0x000fe20000ffe4ff */
[----:B------:R-:W-:Y:S08]  /*05e0*/  BRA.U UP0, `(.L_x_0) ;  /* 0xfffffff900c87547 */ /* 0x000ff0000b83ffff */
[----:B------:R-:W-:Y:S05]  /*05f0*/  EXIT ;  /* 0x000000000000794d */ /* 0x000fea0003800000 */
.L_x_1:
[----:B------:R-:W-:-:S00]  /*0600*/  BRA `(.L_x_1) ;  /* 0xfffffffc00fc7947 */ /* 0x000fc0000383ffff */
[----:B------:R-:W-:-:S00]  /*0610*/  NOP ;  /* 0x0000000000007918 */ /* 0x000fc00000000000 */
        /* <DEDUP_REMOVED lines=14> */
.L_x_2:


//--------------------- .nv.shared.reserved.0     --------------------------
	.section	.nv.shared.reserved.0,"aw",@nobits
	.weak		__nv_reservedSMEM_offset_0_alias
	.size		__nv_reservedSMEM_offset_0_alias, 0, 64
	.other		__nv_reservedSMEM_offset_0_alias,@"STO_CUDA_RESERVED_SHARED STV_DEFAULT"
__nv_reservedSMEM_offset_0_alias:
	.zero		0
	.zero		64


//--------------------- .nv.constant0._Z8additionPiS_S_ --------------------------
	.section	.nv.constant0._Z8additionPiS_S_,"a",@progbits
	.sectionflags	@""
	.align	4
.nv.constant0._Z8additionPiS_S_:
	.zero		920


//--------------------- SYMBOLS --------------------------

	.type		.nv.reservedSmem.offset0,@object
	.size		.nv.reservedSmem.offset0,0x4
